//
// Generated by NVIDIA NVVM Compiler
//
// Compiler Build ID: CL-36424714
// Cuda compilation tools, release 13.0, V13.0.88
// Based on NVVM 20.0.0
//

.version 9.0
.target sm_100
.address_size 64

	// .globl	default_function_kernel

.visible .entry default_function_kernel(
	.param .u64 .ptr .align 1 default_function_kernel_param_0,
	.param .u64 .ptr .align 1 default_function_kernel_param_1
)
.maxntid 24
{
	.reg .pred 	%p<2>;
	.reg .b32 	%r<4>;
	.reg .b32 	%f<4>;
	.reg .b64 	%rd<8>;

	ld.param.u64 	%rd1, [default_function_kernel_param_0];
	ld.param.u64 	%rd2, [default_function_kernel_param_1];
	cvta.to.global.u64 	%rd3, %rd2;
	mov.u32 	%r1, %ctaid.x;
	mov.u32 	%r2, %tid.x;
	mad.lo.s32 	%r3, %r1, 24, %r2;
	mul.wide.u32 	%rd4, %r3, 4;
	add.s64 	%rd5, %rd3, %rd4;
	ld.global.nc.f32 	%f1, [%rd5];
	setp.gt.f32 	%p1, %f1, 0f00000000;
	mul.f32 	%f2, %f1, 0f3F000000;
	selp.f32 	%f3, %f1, %f2, %p1;
	cvta.to.global.u64 	%rd6, %rd1;
	add.s64 	%rd7, %rd6, %rd4;
	st.global.f32 	[%rd7], %f3;
	ret;

}


// ===== COMPILED SASS (sm_100) =====

	.target	sm_100

	.elftype	@"ET_EXEC"


//--------------------- .note.nv.tkinfo           --------------------------
	.section	.note.nv.tkinfo,"",@"SHT_NOTE"
	.sectionflags	@"SHF_NOTE_NV_TKINFO"
	.tkinfo
        /*0018*/ 	.word	0x00000002
        /*0030*/ 	.string	""
        /*0030*/ 	.string	"ptxas"
        /*0030*/ 	.string	"Cuda compilation tools, release 13.0, V13.0.88"
        /*0030*/ 	.string	"Build cuda_13.0.r13.0/compiler.36424714_0"
        /*0030*/ 	.string	"-arch sm_100 -m 64 "



//--------------------- .note.nv.cuinfo           --------------------------
	.section	.note.nv.cuinfo,"",@"SHT_NOTE"
	.sectionflags	@"SHF_NOTE_NV_CUINFO"
        /*0018*/ 	.short	0x0002
        /*001a*/ 	.short	0x0064
        /*001c*/ 	.short	0x0082
	.zero		2


//--------------------- .nv.info                  --------------------------
	.section	.nv.info,"",@"SHT_CUDA_INFO"
	.align	4


	//----- nvinfo : EIATTR_REGCOUNT
	.align		4
        /*0000*/ 	.byte	0x04, 0x2f
        /*0002*/ 	.short	(.L_1 - .L_0)
	.align		4
.L_0:
        /*0004*/ 	.word	index@(default_function_kernel)
        /*0008*/ 	.word	0x0000000c


	//----- nvinfo : EIATTR_FRAME_SIZE
	.align		4
.L_1:
        /*000c*/ 	.byte	0x04, 0x11
        /*000e*/ 	.short	(.L_3 - .L_2)
	.align		4
.L_2:
        /*0010*/ 	.word	index@(default_function_kernel)
        /*0014*/ 	.word	0x00000000


	//----- nvinfo : EIATTR_MIN_STACK_SIZE
	.align		4
.L_3:
        /*0018*/ 	.byte	0x04, 0x12
        /*001a*/ 	.short	(.L_5 - .L_4)
	.align		4
.L_4:
        /*001c*/ 	.word	index@(default_function_kernel)
        /*0020*/ 	.word	0x00000000
.L_5:


//--------------------- .nv.compat                --------------------------
	.section	.nv.compat,"",@"SHT_CUDA_COMPAT_INFO"
	.align	4
        /*0000*/ 	.byte	0x02, 0x09, 0x00, 0x00, 0x02, 0x02, 0x01, 0x00, 0x02, 0x05, 0x05, 0x00, 0x03, 0x07, 0x01, 0x01
        /*0010*/ 	.byte	0x02, 0x03, 0x00, 0x00, 0x02, 0x06, 0x01, 0x00, 0x04, 0x0b, 0x08, 0x00, 0x09, 0x00, 0x00, 0x00
        /*0020*/ 	.byte	0x00, 0x00, 0x00, 0x00


//--------------------- .nv.info.default_function_kernel --------------------------
	.section	.nv.info.default_function_kernel,"",@"SHT_CUDA_INFO"
	.sectionflags	@""
	.align	4


	//----- nvinfo : EIATTR_CUDA_API_VERSION
	.align		4
        /*0000*/ 	.byte	0x04, 0x37
        /*0002*/ 	.short	(.L_7 - .L_6)
.L_6:
        /*0004*/ 	.word	0x00000082


	//----- nvinfo : EIATTR_KPARAM_INFO
	.align		4
.L_7:
        /*0008*/ 	.byte	0x04, 0x17
        /*000a*/ 	.short	(.L_9 - .L_8)
.L_8:
        /*000c*/ 	.word	0x00000000
        /*0010*/ 	.short	0x0001
        /*0012*/ 	.short	0x0008
        /*0014*/ 	.byte	0x00, 0xf5, 0x21, 0x00


	//----- nvinfo : EIATTR_KPARAM_INFO
	.align		4
.L_9:
        /*0018*/ 	.byte	0x04, 0x17
        /*001a*/ 	.short	(.L_11 - .L_10)
.L_10:
        /*001c*/ 	.word	0x00000000
        /*0020*/ 	.short	0x0000
        /*0022*/ 	.short	0x0000
        /*0024*/ 	.byte	0x00, 0xf5, 0x21, 0x00


	//----- nvinfo : EIATTR_SPARSE_MMA_MASK
	.align		4
.L_11:
        /*0028*/ 	.byte	0x03, 0x50
        /*002a*/ 	.short	0x0000


	//----- nvinfo : EIATTR_MAXREG_COUNT
	.align		4
        /*002c*/ 	.byte	0x03, 0x1b
        /*002e*/ 	.short	0x00ff


	//----- nvinfo : EIATTR_MERCURY_ISA_VERSION
	.align		4
        /*0030*/ 	.byte	0x03, 0x5f
        /*0032*/ 	.short	0x0101


	//----- nvinfo : EIATTR_VRC_CTA_INIT_COUNT
	.align		4
        /*0034*/ 	.byte	0x02, 0x4a
	.zero		1
	.zero		1


	//----- nvinfo : EIATTR_EXIT_INSTR_OFFSETS
	.align		4
        /*0038*/ 	.byte	0x04, 0x1c
        /*003a*/ 	.short	(.L_13 - .L_12)


	//   ....[0]....
.L_12:
        /*003c*/ 	.word	0x000000d0


	//----- nvinfo : EIATTR_MAX_THREADS
	.align		4
.L_13:
        /*0040*/ 	.byte	0x04, 0x05
        /*0042*/ 	.short	(.L_15 - .L_14)
.L_14:
        /*0044*/ 	.word	0x00000018
        /*0048*/ 	.word	0x00000001
        /*004c*/ 	.word	0x00000001


	//----- nvinfo : EIATTR_CBANK_PARAM_SIZE
	.align		4
.L_15:
        /*0050*/ 	.byte	0x03, 0x19
        /*0052*/ 	.short	0x0010


	//----- nvinfo : EIATTR_PARAM_CBANK
	.align		4
        /*0054*/ 	.byte	0x04, 0x0a
        /*0056*/ 	.short	(.L_17 - .L_16)
	.align		4
.L_16:
        /*0058*/ 	.word	index@(.nv.constant0.default_function_kernel)
        /*005c*/ 	.short	0x0380
        /*005e*/ 	.short	0x0010


	//----- nvinfo : EIATTR_SW_WAR
	.align		4
.L_17:
        /*0060*/ 	.byte	0x04, 0x36
        /*0062*/ 	.short	(.L_19 - .L_18)
.L_18:
        /*0064*/ 	.word	0x00000008
.L_19:


//--------------------- .nv.callgraph             --------------------------
	.section	.nv.callgraph,"",@"SHT_CUDA_CALLGRAPH"
	.align	4
	.sectionentsize	8
	.align		4
        /*0000*/ 	.word	0x00000000
	.align		4
        /*0004*/ 	.word	0xffffffff
	.align		4
        /*0008*/ 	.word	0x00000000
	.align		4
        /*000c*/ 	.word	0xfffffffe
	.align		4
        /*0010*/ 	.word	0x00000000
	.align		4
        /*0014*/ 	.word	0xfffffffd
	.align		4
        /*0018*/ 	.word	0x00000000
	.align		4
        /*001c*/ 	.word	0xfffffffc


//--------------------- .text.default_function_kernel --------------------------
	.section	.text.default_function_kernel,"ax",@progbits
	.align	128
        .global         default_function_kernel
        .type           default_function_kernel,@function
        .size           default_function_kernel,(.L_x_1 - default_function_kernel)
        .other          default_function_kernel,@"STO_CUDA_ENTRY STV_DEFAULT"
default_function_kernel:
.text.default_function_kernel:
[----:B------:R-:W-:Y:S01]  /*0000*/  LDC R1, c[0x0][0x37c] ;  /* 0x0000df00ff017b82 */ /* 0x000fe20000000800 */
[----:B------:R-:W0:Y:S07]  /*0010*/  S2R R7, SR_CTAID.X ;  /* 0x0000000000077919 */ /* 0x000e2e0000002500 */
[----:B------:R-:W1:Y:S01]  /*0020*/  LDC.64 R2, c[0x0][0x388] ;  /* 0x0000e200ff027b82 */ /* 0x000e620000000a00 */
[----:B------:R-:W2:Y:S01]  /*0030*/  LDCU.64 UR4, c[0x0][0x358] ;  /* 0x00006b00ff0477ac */ /* 0x000ea20008000a00 */
[----:B------:R-:W0:Y:S06]  /*0040*/  S2R R0, SR_TID.X ;  /* 0x0000000000007919 */ /* 0x000e2c0000002100 */
[----:B------:R-:W3:Y:S01]  /*0050*/  LDC.64 R4, c[0x0][0x380] ;  /* 0x0000e000ff047b82 */ /* 0x000ee20000000a00 */
[----:B0-----:R-:W-:-:S04]  /*0060*/  IMAD R7, R7, 0x18, R0 ;  /* 0x0000001807077824 */ /* 0x001fc800078e0200 */
[----:B-1----:R-:W-:-:S05]  /*0070*/  IMAD.WIDE.U32 R2, R7, 0x4, R2 ;  /* 0x0000000407027825 */ /* 0x002fca00078e0002 */
[----:B--2---:R-:W2:Y:S01]  /*0080*/  LDG.E.CONSTANT R9, desc[UR4][R2.64] ;  /* 0x0000000402097981 */ /* 0x004ea2000c1e9900 */
[----:B---3--:R-:W-:Y:S01]  /*0090*/  IMAD.WIDE.U32 R4, R7, 0x4, R4 ;  /* 0x0000000407047825 */ /* 0x008fe200078e0004 */
[----:B--2---:R-:W-:-:S13]  /*00a0*/  FSETP.GT.AND P0, PT, R9, RZ, PT ;  /* 0x000000ff0900720b */ /* 0x004fda0003f04000 */
[----:B------:R-:W-:-:S05]  /*00b0*/  @!P0 FMUL R9, R9, 0.5 ;  /* 0x3f00000009098820 */ /* 0x000fca0000400000 */
[----:B------:R-:W-:Y:S01]  /*00c0*/  STG.E desc[UR4][R4.64], R9 ;  /* 0x0000000904007986 */ /* 0x000fe2000c101904 */
[----:B------:R-:W-:Y:S05]  /*00d0*/  EXIT ;  /* 0x000000000000794d */ /* 0x000fea0003800000 */
.L_x_0:
[----:B------:R-:W-:-:S00]  /*00e0*/  BRA `(.L_x_0) ;  /* 0xfffffffc00fc7947 */ /* 0x000fc0000383ffff */
[----:B------:R-:W-:-:S00]  /*00f0*/  NOP ;  /* 0x0000000000007918 */ /* 0x000fc00000000000 */
        /* <DEDUP_REMOVED lines=8> */
.L_x_1:


//--------------------- .nv.shared.reserved.0     --------------------------
	.section	.nv.shared.reserved.0,"aw",@nobits
	.weak		__nv_reservedSMEM_offset_0_alias
	.size		__nv_reservedSMEM_offset_0_alias, 0, 64
	.other		__nv_reservedSMEM_offset_0_alias,@"STO_CUDA_RESERVED_SHARED STV_DEFAULT"
__nv_reservedSMEM_offset_0_alias:
	.zero		0
	.zero		64


//--------------------- .nv.constant0.default_function_kernel --------------------------
	.section	.nv.constant0.default_function_kernel,"a",@progbits
	.sectionflags	@""
	.align	4
.nv.constant0.default_function_kernel:
	.zero		912


//--------------------- SYMBOLS --------------------------

	.type		.nv.reservedSmem.offset0,@object
	.size		.nv.reservedSmem.offset0,0x4
